//
// Generated by NVIDIA NVVM Compiler
//
// Compiler Build ID: CL-36424714
// Cuda compilation tools, release 13.0, V13.0.88
// Based on NVVM 20.0.0
//

.version 9.0
.target sm_100
.address_size 64

	// .globl	_Z9scalarMulfPfi

.visible .entry _Z9scalarMulfPfi(
	.param .f32 _Z9scalarMulfPfi_param_0,
	.param .u64 .ptr .align 1 _Z9scalarMulfPfi_param_1,
	.param .u32 _Z9scalarMulfPfi_param_2
)
{
	.reg .pred 	%p<2>;
	.reg .b32 	%r<6>;
	.reg .b32 	%f<4>;
	.reg .b64 	%rd<5>;

	ld.param.f32 	%f1, [_Z9scalarMulfPfi_param_0];
	ld.param.u64 	%rd1, [_Z9scalarMulfPfi_param_1];
	ld.param.u32 	%r2, [_Z9scalarMulfPfi_param_2];
	mov.u32 	%r3, %ctaid.x;
	mov.u32 	%r4, %ntid.x;
	mov.u32 	%r5, %tid.x;
	mad.lo.s32 	%r1, %r3, %r4, %r5;
	setp.ge.s32 	%p1, %r1, %r2;
	@%p1 bra 	$L__BB0_2;
	cvta.to.global.u64 	%rd2, %rd1;
	mul.wide.s32 	%rd3, %r1, 4;
	add.s64 	%rd4, %rd2, %rd3;
	ld.global.f32 	%f2, [%rd4];
	mul.f32 	%f3, %f1, %f2;
	st.global.f32 	[%rd4], %f3;
$L__BB0_2:
	ret;

}


// ===== COMPILED SASS (sm_100) =====

	.target	sm_100

	.elftype	@"ET_EXEC"


//--------------------- .note.nv.tkinfo           --------------------------
	.section	.note.nv.tkinfo,"",@"SHT_NOTE"
	.sectionflags	@"SHF_NOTE_NV_TKINFO"
	.tkinfo
        /*0018*/ 	.word	0x00000002
        /*0030*/ 	.string	""
        /*0030*/ 	.string	"ptxas"
        /*0030*/ 	.string	"Cuda compilation tools, release 13.0, V13.0.88"
        /*0030*/ 	.string	"Build cuda_13.0.r13.0/compiler.36424714_0"
        /*0030*/ 	.string	"-arch sm_100 -m 64 "



//--------------------- .note.nv.cuinfo           --------------------------
	.section	.note.nv.cuinfo,"",@"SHT_NOTE"
	.sectionflags	@"SHF_NOTE_NV_CUINFO"
        /*0018*/ 	.short	0x0002
        /*001a*/ 	.short	0x0064
        /*001c*/ 	.short	0x0082
	.zero		2


//--------------------- .nv.info                  --------------------------
	.section	.nv.info,"",@"SHT_CUDA_INFO"
	.align	4


	//----- nvinfo : EIATTR_REGCOUNT
	.align		4
        /*0000*/ 	.byte	0x04, 0x2f
        /*0002*/ 	.short	(.L_1 - .L_0)
	.align		4
.L_0:
        /*0004*/ 	.word	index@(_Z9scalarMulfPfi)
        /*0008*/ 	.word	0x00000008


	//----- nvinfo : EIATTR_FRAME_SIZE
	.align		4
.L_1:
        /*000c*/ 	.byte	0x04, 0x11
        /*000e*/ 	.short	(.L_3 - .L_2)
	.align		4
.L_2:
        /*0010*/ 	.word	index@(_Z9scalarMulfPfi)
        /*0014*/ 	.word	0x00000000


	//----- nvinfo : EIATTR_MIN_STACK_SIZE
	.align		4
.L_3:
        /*0018*/ 	.byte	0x04, 0x12
        /*001a*/ 	.short	(.L_5 - .L_4)
	.align		4
.L_4:
        /*001c*/ 	.word	index@(_Z9scalarMulfPfi)
        /*0020*/ 	.word	0x00000000
.L_5:


//--------------------- .nv.compat                --------------------------
	.section	.nv.compat,"",@"SHT_CUDA_COMPAT_INFO"
	.align	4
        /*0000*/ 	.byte	0x02, 0x09, 0x00, 0x00, 0x02, 0x02, 0x01, 0x00, 0x02, 0x05, 0x05, 0x00, 0x03, 0x07, 0x01, 0x01
        /*0010*/ 	.byte	0x02, 0x03, 0x00, 0x00, 0x02, 0x06, 0x01, 0x00, 0x04, 0x0b, 0x08, 0x00, 0x09, 0x00, 0x00, 0x00
        /*0020*/ 	.byte	0x00, 0x00, 0x00, 0x00


//--------------------- .nv.info._Z9scalarMulfPfi --------------------------
	.section	.nv.info._Z9scalarMulfPfi,"",@"SHT_CUDA_INFO"
	.sectionflags	@""
	.align	4


	//----- nvinfo : EIATTR_CUDA_API_VERSION
	.align		4
        /*0000*/ 	.byte	0x04, 0x37
        /*0002*/ 	.short	(.L_7 - .L_6)
.L_6:
        /*0004*/ 	.word	0x00000082


	//----- nvinfo : EIATTR_KPARAM_INFO
	.align		4
.L_7:
        /*0008*/ 	.byte	0x04, 0x17
        /*000a*/ 	.short	(.L_9 - .L_8)
.L_8:
        /*000c*/ 	.word	0x00000000
        /*0010*/ 	.short	0x0002
        /*0012*/ 	.short	0x0010
        /*0014*/ 	.byte	0x00, 0xf0, 0x11, 0x00


	//----- nvinfo : EIATTR_KPARAM_INFO
	.align		4
.L_9:
        /*0018*/ 	.byte	0x04, 0x17
        /*001a*/ 	.short	(.L_11 - .L_10)
.L_10:
        /*001c*/ 	.word	0x00000000
        /*0020*/ 	.short	0x0001
        /*0022*/ 	.short	0x0008
        /*0024*/ 	.byte	0x00, 0xf5, 0x21, 0x00


	//----- nvinfo : EIATTR_KPARAM_INFO
	.align		4
.L_11:
        /*0028*/ 	.byte	0x04, 0x17
        /*002a*/ 	.short	(.L_13 - .L_12)
.L_12:
        /*002c*/ 	.word	0x00000000
        /*0030*/ 	.short	0x0000
        /*0032*/ 	.short	0x0000
        /*0034*/ 	.byte	0x00, 0xf0, 0x11, 0x00


	//----- nvinfo : EIATTR_SPARSE_MMA_MASK
	.align		4
.L_13:
        /*0038*/ 	.byte	0x03, 0x50
        /*003a*/ 	.short	0x0000


	//----- nvinfo : EIATTR_MAXREG_COUNT
	.align		4
        /*003c*/ 	.byte	0x03, 0x1b
        /*003e*/ 	.short	0x00ff


	//----- nvinfo : EIATTR_MERCURY_ISA_VERSION
	.align		4
        /*0040*/ 	.byte	0x03, 0x5f
        /*0042*/ 	.short	0x0101


	//----- nvinfo : EIATTR_VRC_CTA_INIT_COUNT
	.align		4
        /*0044*/ 	.byte	0x02, 0x4a
	.zero		1
	.zero		1


	//----- nvinfo : EIATTR_EXIT_INSTR_OFFSETS
	.align		4
        /*0048*/ 	.byte	0x04, 0x1c
        /*004a*/ 	.short	(.L_15 - .L_14)


	//   ....[0]....
.L_14:
        /*004c*/ 	.word	0x00000070


	//   ....[1]....
        /*0050*/ 	.word	0x000000f0


	//----- nvinfo : EIATTR_CBANK_PARAM_SIZE
	.align		4
.L_15:
        /*0054*/ 	.byte	0x03, 0x19
        /*0056*/ 	.short	0x0014


	//----- nvinfo : EIATTR_PARAM_CBANK
	.align		4
        /*0058*/ 	.byte	0x04, 0x0a
        /*005a*/ 	.short	(.L_17 - .L_16)
	.align		4
.L_16:
        /*005c*/ 	.word	index@(.nv.constant0._Z9scalarMulfPfi)
        /*0060*/ 	.short	0x0380
        /*0062*/ 	.short	0x0014


	//----- nvinfo : EIATTR_SW_WAR
	.align		4
.L_17:
        /*0064*/ 	.byte	0x04, 0x36
        /*0066*/ 	.short	(.L_19 - .L_18)
.L_18:
        /*0068*/ 	.word	0x00000008
.L_19:


//--------------------- .nv.callgraph             --------------------------
	.section	.nv.callgraph,"",@"SHT_CUDA_CALLGRAPH"
	.align	4
	.sectionentsize	8
	.align		4
        /*0000*/ 	.word	0x00000000
	.align		4
        /*0004*/ 	.word	0xffffffff
	.align		4
        /*0008*/ 	.word	0x00000000
	.align		4
        /*000c*/ 	.word	0xfffffffe
	.align		4
        /*0010*/ 	.word	0x00000000
	.align		4
        /*0014*/ 	.word	0xfffffffd
	.align		4
        /*0018*/ 	.word	0x00000000
	.align		4
        /*001c*/ 	.word	0xfffffffc


//--------------------- .text._Z9scalarMulfPfi    --------------------------
	.section	.text._Z9scalarMulfPfi,"ax",@progbits
	.align	128
        .global         _Z9scalarMulfPfi
        .type           _Z9scalarMulfPfi,@function
        .size           _Z9scalarMulfPfi,(.L_x_1 - _Z9scalarMulfPfi)
        .other          _Z9scalarMulfPfi,@"STO_CUDA_ENTRY STV_DEFAULT"
_Z9scalarMulfPfi:
.text._Z9scalarMulfPfi:
[----:B------:R-:W-:Y:S01]  /*0000*/  LDC R1, c[0x0][0x37c] ;  /* 0x0000df00ff017b82 */ /* 0x000fe20000000800 */
[----:B------:R-:W0:Y:S07]  /*0010*/  S2R R0, SR_TID.X ;  /* 0x0000000000007919 */ /* 0x000e2e0000002100 */
[----:B------:R-:W0:Y:S01]  /*0020*/  S2UR UR4, SR_CTAID.X ;  /* 0x00000000000479c3 */ /* 0x000e220000002500 */
[----:B------:R-:W1:Y:S07]  /*0030*/  LDCU UR5, c[0x0][0x390] ;  /* 0x00007200ff0577ac */ /* 0x000e6e0008000800 */
[----:B------:R-:W0:Y:S02]  /*0040*/  LDC R5, c[0x0][0x360] ;  /* 0x0000d800ff057b82 */ /* 0x000e240000000800 */
[----:B0-----:R-:W-:-:S05]  /*0050*/  IMAD R5, R5, UR4, R0 ;  /* 0x0000000405057c24 */ /* 0x001fca000f8e0200 */
[----:B-1----:R-:W-:-:S13]  /*0060*/  ISETP.GE.AND P0, PT, R5, UR5, PT ;  /* 0x0000000505007c0c */ /* 0x002fda000bf06270 */
[----:B------:R-:W-:Y:S05]  /*0070*/  @P0 EXIT ;  /* 0x000000000000094d */ /* 0x000fea0003800000 */
[----:B------:R-:W0:Y:S01]  /*0080*/  LDC.64 R2, c[0x0][0x388] ;  /* 0x0000e200ff027b82 */ /* 0x000e220000000a00 */
[----:B------:R-:W1:Y:S01]  /*0090*/  LDCU.64 UR4, c[0x0][0x358] ;  /* 0x00006b00ff0477ac */ /* 0x000e620008000a00 */
[----:B------:R-:W2:Y:S01]  /*00a0*/  LDCU UR6, c[0x0][0x380] ;  /* 0x00007000ff0677ac */ /* 0x000ea20008000800 */
[----:B0-----:R-:W-:-:S05]  /*00b0*/  IMAD.WIDE R2, R5, 0x4, R2 ;  /* 0x0000000405027825 */ /* 0x001fca00078e0202 */
[----:B-1----:R-:W2:Y:S02]  /*00c0*/  LDG.E R0, desc[UR4][R2.64] ;  /* 0x0000000402007981 */ /* 0x002ea4000c1e1900 */
[----:B--2---:R-:W-:-:S05]  /*00d0*/  FMUL R5, R0, UR6 ;  /* 0x0000000600057c20 */ /* 0x004fca0008400000 */
[----:B------:R-:W-:Y:S01]  /*00e0*/  STG.E desc[UR4][R2.64], R5 ;  /* 0x0000000502007986 */ /* 0x000fe2000c101904 */
[----:B------:R-:W-:Y:S05]  /*00f0*/  EXIT ;  /* 0x000000000000794d */ /* 0x000fea0003800000 */
.L_x_0:
[----:B------:R-:W-:-:S00]  /*0100*/  BRA `(.L_x_0) ;  /* 0xfffffffc00fc7947 */ /* 0x000fc0000383ffff */
[----:B------:R-:W-:-:S00]  /*0110*/  NOP ;  /* 0x0000000000007918 */ /* 0x000fc00000000000 */
        /* <DEDUP_REMOVED lines=14> */
.L_x_1:


//--------------------- .nv.shared.reserved.0     --------------------------
	.section	.nv.shared.reserved.0,"aw",@nobits
	.weak		__nv_reservedSMEM_offset_0_alias
	.size		__nv_reservedSMEM_offset_0_alias, 0, 64
	.other		__nv_reservedSMEM_offset_0_alias,@"STO_CUDA_RESERVED_SHARED STV_DEFAULT"
__nv_reservedSMEM_offset_0_alias:
	.zero		0
	.zero		64


//--------------------- .nv.constant0._Z9scalarMulfPfi --------------------------
	.section	.nv.constant0._Z9scalarMulfPfi,"a",@progbits
	.sectionflags	@""
	.align	4
.nv.constant0._Z9scalarMulfPfi:
	.zero		916


//--------------------- SYMBOLS --------------------------

	.type		.nv.reservedSmem.offset0,@object
	.size		.nv.reservedSmem.offset0,0x4
